//
// Generated by NVIDIA NVVM Compiler
//
// Compiler Build ID: CL-36424714
// Cuda compilation tools, release 13.0, V13.0.88
// Based on NVVM 20.0.0
//

.version 9.0
.target sm_100
.address_size 64

	// .globl	_Z3bfsP4NODEPiS1_PbS2_

.visible .entry _Z3bfsP4NODEPiS1_PbS2_(
	.param .u64 .ptr .align 1 _Z3bfsP4NODEPiS1_PbS2__param_0,
	.param .u64 .ptr .align 1 _Z3bfsP4NODEPiS1_PbS2__param_1,
	.param .u64 .ptr .align 1 _Z3bfsP4NODEPiS1_PbS2__param_2,
	.param .u64 .ptr .align 1 _Z3bfsP4NODEPiS1_PbS2__param_3,
	.param .u64 .ptr .align 1 _Z3bfsP4NODEPiS1_PbS2__param_4
)
{
	.reg .pred 	%p<5>;
	.reg .b16 	%rs<6>;
	.reg .b32 	%r<18>;
	.reg .b64 	%rd<27>;

	ld.param.u64 	%rd9, [_Z3bfsP4NODEPiS1_PbS2__param_0];
	ld.param.u64 	%rd10, [_Z3bfsP4NODEPiS1_PbS2__param_1];
	ld.param.u64 	%rd11, [_Z3bfsP4NODEPiS1_PbS2__param_2];
	ld.param.u64 	%rd12, [_Z3bfsP4NODEPiS1_PbS2__param_3];
	ld.param.u64 	%rd13, [_Z3bfsP4NODEPiS1_PbS2__param_4];
	cvta.to.global.u64 	%rd1, %rd11;
	cvta.to.global.u64 	%rd2, %rd13;
	cvta.to.global.u64 	%rd3, %rd12;
	mov.u32 	%r10, %tid.x;
	mov.u32 	%r11, %ctaid.x;
	mov.u32 	%r12, %ntid.x;
	mad.lo.s32 	%r1, %r11, %r12, %r10;
	cvt.s64.s32 	%rd14, %r1;
	add.s64 	%rd4, %rd3, %rd14;
	ld.global.u8 	%rs1, [%rd4];
	setp.eq.s16 	%p1, %rs1, 0;
	@%p1 bra 	$L__BB0_6;
	cvta.to.global.u64 	%rd16, %rd9;
	mov.b16 	%rs2, 0;
	st.global.u8 	[%rd4], %rs2;
	add.s64 	%rd17, %rd2, %rd14;
	mov.b16 	%rs3, 1;
	st.global.u8 	[%rd17], %rs3;
	mul.wide.s32 	%rd18, %r1, 8;
	add.s64 	%rd5, %rd16, %rd18;
	ld.global.u32 	%r16, [%rd5];
	ld.global.u32 	%r17, [%rd5+4];
	setp.ge.s32 	%p2, %r16, %r17;
	@%p2 bra 	$L__BB0_6;
	mul.wide.s32 	%rd19, %r1, 4;
	add.s64 	%rd6, %rd1, %rd19;
	cvta.to.global.u64 	%rd7, %rd10;
$L__BB0_3:
	mul.wide.s32 	%rd20, %r16, 4;
	add.s64 	%rd8, %rd7, %rd20;
	ld.global.u32 	%r6, [%rd8];
	cvt.s64.s32 	%rd21, %r6;
	add.s64 	%rd22, %rd2, %rd21;
	ld.global.u8 	%rs4, [%rd22];
	setp.ne.s16 	%p3, %rs4, 0;
	@%p3 bra 	$L__BB0_5;
	ld.global.u32 	%r13, [%rd6];
	add.s32 	%r14, %r13, 1;
	mul.wide.s32 	%rd23, %r6, 4;
	add.s64 	%rd24, %rd1, %rd23;
	st.global.u32 	[%rd24], %r14;
	ld.global.s32 	%rd25, [%rd8];
	add.s64 	%rd26, %rd3, %rd25;
	mov.b16 	%rs5, 1;
	st.global.u8 	[%rd26], %rs5;
	ld.global.u32 	%r17, [%rd5+4];
$L__BB0_5:
	add.s32 	%r16, %r16, 1;
	setp.lt.s32 	%p4, %r16, %r17;
	@%p4 bra 	$L__BB0_3;
$L__BB0_6:
	ret;

}


// ===== COMPILED SASS (sm_100) =====

	.target	sm_100

	.elftype	@"ET_EXEC"


//--------------------- .note.nv.tkinfo           --------------------------
	.section	.note.nv.tkinfo,"",@"SHT_NOTE"
	.sectionflags	@"SHF_NOTE_NV_TKINFO"
	.tkinfo
        /*0018*/ 	.word	0x00000002
        /*0030*/ 	.string	""
        /*0030*/ 	.string	"ptxas"
        /*0030*/ 	.string	"Cuda compilation tools, release 13.0, V13.0.88"
        /*0030*/ 	.string	"Build cuda_13.0.r13.0/compiler.36424714_0"
        /*0030*/ 	.string	"-arch sm_100 -m 64 "



//--------------------- .note.nv.cuinfo           --------------------------
	.section	.note.nv.cuinfo,"",@"SHT_NOTE"
	.sectionflags	@"SHF_NOTE_NV_CUINFO"
        /*0018*/ 	.short	0x0002
        /*001a*/ 	.short	0x0064
        /*001c*/ 	.short	0x0082
	.zero		2


//--------------------- .nv.info                  --------------------------
	.section	.nv.info,"",@"SHT_CUDA_INFO"
	.align	4


	//----- nvinfo : EIATTR_REGCOUNT
	.align		4
        /*0000*/ 	.byte	0x04, 0x2f
        /*0002*/ 	.short	(.L_1 - .L_0)
	.align		4
.L_0:
        /*0004*/ 	.word	index@(_Z3bfsP4NODEPiS1_PbS2_)
        /*0008*/ 	.word	0x00000016


	//----- nvinfo : EIATTR_FRAME_SIZE
	.align		4
.L_1:
        /*000c*/ 	.byte	0x04, 0x11
        /*000e*/ 	.short	(.L_3 - .L_2)
	.align		4
.L_2:
        /*0010*/ 	.word	index@(_Z3bfsP4NODEPiS1_PbS2_)
        /*0014*/ 	.word	0x00000000


	//----- nvinfo : EIATTR_MIN_STACK_SIZE
	.align		4
.L_3:
        /*0018*/ 	.byte	0x04, 0x12
        /*001a*/ 	.short	(.L_5 - .L_4)
	.align		4
.L_4:
        /*001c*/ 	.word	index@(_Z3bfsP4NODEPiS1_PbS2_)
        /*0020*/ 	.word	0x00000000
.L_5:


//--------------------- .nv.compat                --------------------------
	.section	.nv.compat,"",@"SHT_CUDA_COMPAT_INFO"
	.align	4
        /*0000*/ 	.byte	0x02, 0x09, 0x00, 0x00, 0x02, 0x02, 0x01, 0x00, 0x02, 0x05, 0x05, 0x00, 0x03, 0x07, 0x01, 0x01
        /*0010*/ 	.byte	0x02, 0x03, 0x00, 0x00, 0x02, 0x06, 0x01, 0x00, 0x04, 0x0b, 0x08, 0x00, 0x09, 0x00, 0x00, 0x00
        /*0020*/ 	.byte	0x00, 0x00, 0x00, 0x00


//--------------------- .nv.info._Z3bfsP4NODEPiS1_PbS2_ --------------------------
	.section	.nv.info._Z3bfsP4NODEPiS1_PbS2_,"",@"SHT_CUDA_INFO"
	.sectionflags	@""
	.align	4


	//----- nvinfo : EIATTR_CUDA_API_VERSION
	.align		4
        /*0000*/ 	.byte	0x04, 0x37
        /*0002*/ 	.short	(.L_7 - .L_6)
.L_6:
        /*0004*/ 	.word	0x00000082


	//----- nvinfo : EIATTR_KPARAM_INFO
	.align		4
.L_7:
        /*0008*/ 	.byte	0x04, 0x17
        /*000a*/ 	.short	(.L_9 - .L_8)
.L_8:
        /*000c*/ 	.word	0x00000000
        /*0010*/ 	.short	0x0004
        /*0012*/ 	.short	0x0020
        /*0014*/ 	.byte	0x00, 0xf5, 0x21, 0x00


	//----- nvinfo : EIATTR_KPARAM_INFO
	.align		4
.L_9:
        /*0018*/ 	.byte	0x04, 0x17
        /*001a*/ 	.short	(.L_11 - .L_10)
.L_10:
        /*001c*/ 	.word	0x00000000
        /*0020*/ 	.short	0x0003
        /*0022*/ 	.short	0x0018
        /*0024*/ 	.byte	0x00, 0xf5, 0x21, 0x00


	//----- nvinfo : EIATTR_KPARAM_INFO
	.align		4
.L_11:
        /*0028*/ 	.byte	0x04, 0x17
        /*002a*/ 	.short	(.L_13 - .L_12)
.L_12:
        /*002c*/ 	.word	0x00000000
        /*0030*/ 	.short	0x0002
        /*0032*/ 	.short	0x0010
        /*0034*/ 	.byte	0x00, 0xf5, 0x21, 0x00


	//----- nvinfo : EIATTR_KPARAM_INFO
	.align		4
.L_13:
        /*0038*/ 	.byte	0x04, 0x17
        /*003a*/ 	.short	(.L_15 - .L_14)
.L_14:
        /*003c*/ 	.word	0x00000000
        /*0040*/ 	.short	0x0001
        /*0042*/ 	.short	0x0008
        /*0044*/ 	.byte	0x00, 0xf5, 0x21, 0x00


	//----- nvinfo : EIATTR_KPARAM_INFO
	.align		4
.L_15:
        /*0048*/ 	.byte	0x04, 0x17
        /*004a*/ 	.short	(.L_17 - .L_16)
.L_16:
        /*004c*/ 	.word	0x00000000
        /*0050*/ 	.short	0x0000
        /*0052*/ 	.short	0x0000
        /*0054*/ 	.byte	0x00, 0xf5, 0x21, 0x00


	//----- nvinfo : EIATTR_SPARSE_MMA_MASK
	.align		4
.L_17:
        /*0058*/ 	.byte	0x03, 0x50
        /*005a*/ 	.short	0x0000


	//----- nvinfo : EIATTR_MAXREG_COUNT
	.align		4
        /*005c*/ 	.byte	0x03, 0x1b
        /*005e*/ 	.short	0x00ff


	//----- nvinfo : EIATTR_MERCURY_ISA_VERSION
	.align		4
        /*0060*/ 	.byte	0x03, 0x5f
        /*0062*/ 	.short	0x0101


	//----- nvinfo : EIATTR_VRC_CTA_INIT_COUNT
	.align		4
        /*0064*/ 	.byte	0x02, 0x4a
	.zero		1
	.zero		1


	//----- nvinfo : EIATTR_EXIT_INSTR_OFFSETS
	.align		4
        /*0068*/ 	.byte	0x04, 0x1c
        /*006a*/ 	.short	(.L_19 - .L_18)


	//   ....[0]....
.L_18:
        /*006c*/ 	.word	0x000000c0


	//   ....[1]....
        /*0070*/ 	.word	0x00000180


	//   ....[2]....
        /*0074*/ 	.word	0x00000370


	//----- nvinfo : EIATTR_CRS_STACK_SIZE
	.align		4
.L_19:
        /*0078*/ 	.byte	0x04, 0x1e
        /*007a*/ 	.short	(.L_21 - .L_20)
.L_20:
        /*007c*/ 	.word	0x00000000


	//----- nvinfo : EIATTR_CBANK_PARAM_SIZE
	.align		4
.L_21:
        /*0080*/ 	.byte	0x03, 0x19
        /*0082*/ 	.short	0x0028


	//----- nvinfo : EIATTR_PARAM_CBANK
	.align		4
        /*0084*/ 	.byte	0x04, 0x0a
        /*0086*/ 	.short	(.L_23 - .L_22)
	.align		4
.L_22:
        /*0088*/ 	.word	index@(.nv.constant0._Z3bfsP4NODEPiS1_PbS2_)
        /*008c*/ 	.short	0x0380
        /*008e*/ 	.short	0x0028


	//----- nvinfo : EIATTR_SW_WAR
	.align		4
.L_23:
        /*0090*/ 	.byte	0x04, 0x36
        /*0092*/ 	.short	(.L_25 - .L_24)
.L_24:
        /*0094*/ 	.word	0x00000008
.L_25:


//--------------------- .nv.callgraph             --------------------------
	.section	.nv.callgraph,"",@"SHT_CUDA_CALLGRAPH"
	.align	4
	.sectionentsize	8
	.align		4
        /*0000*/ 	.word	0x00000000
	.align		4
        /*0004*/ 	.word	0xffffffff
	.align		4
        /*0008*/ 	.word	0x00000000
	.align		4
        /*000c*/ 	.word	0xfffffffe
	.align		4
        /*0010*/ 	.word	0x00000000
	.align		4
        /*0014*/ 	.word	0xfffffffd
	.align		4
        /*0018*/ 	.word	0x00000000
	.align		4
        /*001c*/ 	.word	0xfffffffc


//--------------------- .text._Z3bfsP4NODEPiS1_PbS2_ --------------------------
	.section	.text._Z3bfsP4NODEPiS1_PbS2_,"ax",@progbits
	.align	128
        .global         _Z3bfsP4NODEPiS1_PbS2_
        .type           _Z3bfsP4NODEPiS1_PbS2_,@function
        .size           _Z3bfsP4NODEPiS1_PbS2_,(.L_x_4 - _Z3bfsP4NODEPiS1_PbS2_)
        .other          _Z3bfsP4NODEPiS1_PbS2_,@"STO_CUDA_ENTRY STV_DEFAULT"
_Z3bfsP4NODEPiS1_PbS2_:
.text._Z3bfsP4NODEPiS1_PbS2_:
[----:B------:R-:W-:Y:S01]  /*0000*/  LDC R1, c[0x0][0x37c] ;  /* 0x0000df00ff017b82 */ /* 0x000fe20000000800 */
[----:B------:R-:W0:Y:S07]  /*0010*/  S2R R11, SR_TID.X ;  /* 0x00000000000b7919 */ /* 0x000e2e0000002100 */
[----:B------:R-:W0:Y:S01]  /*0020*/  S2UR UR6, SR_CTAID.X ;  /* 0x00000000000679c3 */ /* 0x000e220000002500 */
[----:B------:R-:W1:Y:S01]  /*0030*/  LDCU.64 UR8, c[0x0][0x398] ;  /* 0x00007300ff0877ac */ /* 0x000e620008000a00 */
[----:B------:R-:W2:Y:S06]  /*0040*/  LDCU.64 UR4, c[0x0][0x358] ;  /* 0x00006b00ff0477ac */ /* 0x000eac0008000a00 */
[----:B------:R-:W0:Y:S02]  /*0050*/  LDC R0, c[0x0][0x360] ;  /* 0x0000d800ff007b82 */ /* 0x000e240000000800 */
[----:B0-----:R-:W-:-:S05]  /*0060*/  IMAD R11, R0, UR6, R11 ;  /* 0x00000006000b7c24 */ /* 0x001fca000f8e020b */
[----:B------:R-:W-:Y:S02]  /*0070*/  SHF.R.S32.HI R7, RZ, 0x1f, R11 ;  /* 0x0000001fff077819 */ /* 0x000fe4000001140b */
[----:B-1----:R-:W-:-:S04]  /*0080*/  IADD3 R4, P0, PT, R11, UR8, RZ ;  /* 0x000000080b047c10 */ /* 0x002fc8000ff1e0ff */
[----:B------:R-:W-:-:S05]  /*0090*/  IADD3.X R5, PT, PT, R7, UR9, RZ, P0, !PT ;  /* 0x0000000907057c10 */ /* 0x000fca00087fe4ff */
[----:B--2---:R-:W2:Y:S02]  /*00a0*/  LDG.E.U8 R0, desc[UR4][R4.64] ;  /* 0x0000000404007981 */ /* 0x004ea4000c1e1100 */
[----:B--2---:R-:W-:-:S13]  /*00b0*/  ISETP.NE.AND P0, PT, R0, RZ, PT ;  /* 0x000000ff0000720c */ /* 0x004fda0003f05270 */
[----:B------:R-:W-:Y:S05]  /*00c0*/  @!P0 EXIT ;  /* 0x000000000000894d */ /* 0x000fea0003800000 */
[----:B------:R-:W0:Y:S01]  /*00d0*/  LDC.64 R2, c[0x0][0x380] ;  /* 0x0000e000ff027b82 */ /* 0x000e220000000a00 */
[----:B------:R-:W1:Y:S01]  /*00e0*/  LDCU.64 UR6, c[0x0][0x3a0] ;  /* 0x00007400ff0677ac */ /* 0x000e620008000a00 */
[----:B------:R-:W-:Y:S01]  /*00f0*/  IMAD.MOV.U32 R8, RZ, RZ, 0x1 ;  /* 0x00000001ff087424 */ /* 0x000fe200078e00ff */
[----:B------:R2:W-:Y:S01]  /*0100*/  STG.E.U8 desc[UR4][R4.64], RZ ;  /* 0x000000ff04007986 */ /* 0x0005e2000c101104 */
[----:B-1----:R-:W-:-:S04]  /*0110*/  IADD3 R6, P0, PT, R11, UR6, RZ ;  /* 0x000000060b067c10 */ /* 0x002fc8000ff1e0ff */
[----:B------:R-:W-:Y:S01]  /*0120*/  IADD3.X R7, PT, PT, R7, UR7, RZ, P0, !PT ;  /* 0x0000000707077c10 */ /* 0x000fe200087fe4ff */
[----:B0-----:R-:W-:-:S04]  /*0130*/  IMAD.WIDE R2, R11, 0x8, R2 ;  /* 0x000000080b027825 */ /* 0x001fc800078e0202 */
[----:B------:R2:W-:Y:S04]  /*0140*/  STG.E.U8 desc[UR4][R6.64], R8 ;  /* 0x0000000806007986 */ /* 0x0005e8000c101104 */
[----:B------:R-:W3:Y:S04]  /*0150*/  LDG.E R0, desc[UR4][R2.64] ;  /* 0x0000000402007981 */ /* 0x000ee8000c1e1900 */
[----:B------:R-:W3:Y:S02]  /*0160*/  LDG.E R13, desc[UR4][R2.64+0x4] ;  /* 0x00000404020d7981 */ /* 0x000ee4000c1e1900 */
[----:B---3--:R-:W-:-:S13]  /*0170*/  ISETP.GE.AND P0, PT, R0, R13, PT ;  /* 0x0000000d0000720c */ /* 0x008fda0003f06270 */
[----:B--2---:R-:W-:Y:S05]  /*0180*/  @P0 EXIT ;  /* 0x000000000000094d */ /* 0x004fea0003800000 */
[----:B------:R-:W0:Y:S01]  /*0190*/  LDC.64 R8, c[0x0][0x390] ;  /* 0x0000e400ff087b82 */ /* 0x000e220000000a00 */
[----:B------:R-:W-:Y:S01]  /*01a0*/  IMAD.MOV.U32 R17, RZ, RZ, R13 ;  /* 0x000000ffff117224 */ /* 0x000fe200078e000d */
[----:B------:R-:W1:Y:S01]  /*01b0*/  LDCU.64 UR6, c[0x0][0x3a0] ;  /* 0x00007400ff0677ac */ /* 0x000e620008000a00 */
[----:B------:R-:W2:Y:S05]  /*01c0*/  LDCU.64 UR8, c[0x0][0x398] ;  /* 0x00007300ff0877ac */ /* 0x000eaa0008000a00 */
[----:B------:R-:W3:Y:S08]  /*01d0*/  LDC.64 R4, c[0x0][0x390] ;  /* 0x0000e400ff047b82 */ /* 0x000ef00000000a00 */
[----:B------:R-:W4:Y:S01]  /*01e0*/  LDC.64 R6, c[0x0][0x388] ;  /* 0x0000e200ff067b82 */ /* 0x000f220000000a00 */
[----:B012---:R-:W-:-:S07]  /*01f0*/  IMAD.WIDE R8, R11, 0x4, R8 ;  /* 0x000000040b087825 */ /* 0x007fce00078e0208 */
.L_x_2:
[----:B----4-:R-:W-:-:S05]  /*0200*/  IMAD.WIDE R14, R0, 0x4, R6 ;  /* 0x00000004000e7825 */ /* 0x010fca00078e0206 */
[----:B0-----:R-:W2:Y:S02]  /*0210*/  LDG.E R13, desc[UR4][R14.64] ;  /* 0x000000040e0d7981 */ /* 0x001ea4000c1e1900 */
[----:B--2---:R-:W-:-:S04]  /*0220*/  IADD3 R10, P0, PT, R13, UR6, RZ ;  /* 0x000000060d0a7c10 */ /* 0x004fc8000ff1e0ff */
[----:B------:R-:W-:-:S05]  /*0230*/  LEA.HI.X.SX32 R11, R13, UR7, 0x1, P0 ;  /* 0x000000070d0b7c11 */ /* 0x000fca00080f0eff */
[----:B------:R-:W2:Y:S01]  /*0240*/  LDG.E.U8 R10, desc[UR4][R10.64] ;  /* 0x000000040a0a7981 */ /* 0x000ea2000c1e1100 */
[----:B------:R-:W-:Y:S01]  /*0250*/  BSSY.RECONVERGENT B0, `(.L_x_0) ;  /* 0x000000f000007945 */ /* 0x000fe20003800200 */
[----:B------:R-:W-:Y:S01]  /*0260*/  VIADD R0, R0, 0x1 ;  /* 0x0000000100007836 */ /* 0x000fe20000000000 */
[----:B--2---:R-:W-:-:S13]  /*0270*/  ISETP.NE.AND P0, PT, R10, RZ, PT ;  /* 0x000000ff0a00720c */ /* 0x004fda0003f05270 */
[----:B------:R-:W-:Y:S05]  /*0280*/  @P0 BRA `(.L_x_1) ;  /* 0x00000000002c0947 */ /* 0x000fea0003800000 */
[----:B------:R-:W2:Y:S01]  /*0290*/  LDG.E R12, desc[UR4][R8.64] ;  /* 0x00000004080c7981 */ /* 0x000ea2000c1e1900 */
[----:B---3--:R-:W-:-:S04]  /*02a0*/  IMAD.WIDE R10, R13, 0x4, R4 ;  /* 0x000000040d0a7825 */ /* 0x008fc800078e0204 */
[----:B--2---:R-:W-:-:S05]  /*02b0*/  VIADD R19, R12, 0x1 ;  /* 0x000000010c137836 */ /* 0x004fca0000000000 */
[----:B------:R0:W-:Y:S04]  /*02c0*/  STG.E desc[UR4][R10.64], R19 ;  /* 0x000000130a007986 */ /* 0x0001e8000c101904 */
[----:B------:R-:W2:Y:S01]  /*02d0*/  LDG.E R14, desc[UR4][R14.64] ;  /* 0x000000040e0e7981 */ /* 0x000ea2000c1e1900 */
[----:B------:R-:W-:-:S05]  /*02e0*/  IMAD.MOV.U32 R16, RZ, RZ, 0x1 ;  /* 0x00000001ff107424 */ /* 0x000fca00078e00ff */
[----:B0-----:R-:W-:Y:S02]  /*02f0*/  PRMT R11, R16, 0x7610, R11 ;  /* 0x00007610100b7816 */ /* 0x001fe4000000000b */
[----:B--2---:R-:W-:-:S04]  /*0300*/  IADD3 R12, P0, PT, R14, UR8, RZ ;  /* 0x000000080e0c7c10 */ /* 0x004fc8000ff1e0ff */
[----:B------:R-:W-:-:S05]  /*0310*/  LEA.HI.X.SX32 R13, R14, UR9, 0x1, P0 ;  /* 0x000000090e0d7c11 */ /* 0x000fca00080f0eff */
[----:B------:R0:W-:Y:S04]  /*0320*/  STG.E.U8 desc[UR4][R12.64], R11 ;  /* 0x0000000b0c007986 */ /* 0x0001e8000c101104 */
[----:B------:R0:W5:Y:S02]  /*0330*/  LDG.E R17, desc[UR4][R2.64+0x4] ;  /* 0x0000040402117981 */ /* 0x000164000c1e1900 */
.L_x_1:
[----:B------:R-:W-:Y:S05]  /*0340*/  BSYNC.RECONVERGENT B0 ;  /* 0x0000000000007941 */ /* 0x000fea0003800200 */
.L_x_0:
[----:B-----5:R-:W-:-:S13]  /*0350*/  ISETP.GE.AND P0, PT, R0, R17, PT ;  /* 0x000000110000720c */ /* 0x020fda0003f06270 */
[----:B------:R-:W-:Y:S05]  /*0360*/  @!P0 BRA `(.L_x_2) ;  /* 0xfffffffc00a48947 */ /* 0x000fea000383ffff */
[----:B------:R-:W-:Y:S05]  /*0370*/  EXIT ;  /* 0x000000000000794d */ /* 0x000fea0003800000 */
.L_x_3:
[----:B------:R-:W-:-:S00]  /*0380*/  BRA `(.L_x_3) ;  /* 0xfffffffc00fc7947 */ /* 0x000fc0000383ffff */
[----:B------:R-:W-:-:S00]  /*0390*/  NOP ;  /* 0x0000000000007918 */ /* 0x000fc00000000000 */
        /* <DEDUP_REMOVED lines=14> */
.L_x_4:


//--------------------- .nv.shared.reserved.0     --------------------------
	.section	.nv.shared.reserved.0,"aw",@nobits
	.weak		__nv_reservedSMEM_offset_0_alias
	.size		__nv_reservedSMEM_offset_0_alias, 0, 64
	.other		__nv_reservedSMEM_offset_0_alias,@"STO_CUDA_RESERVED_SHARED STV_DEFAULT"
__nv_reservedSMEM_offset_0_alias:
	.zero		0
	.zero		64


//--------------------- .nv.constant0._Z3bfsP4NODEPiS1_PbS2_ --------------------------
	.section	.nv.constant0._Z3bfsP4NODEPiS1_PbS2_,"a",@progbits
	.sectionflags	@""
	.align	4
.nv.constant0._Z3bfsP4NODEPiS1_PbS2_:
	.zero		936


//--------------------- SYMBOLS --------------------------

	.type		.nv.reservedSmem.offset0,@object
	.size		.nv.reservedSmem.offset0,0x4
